//
// Generated by NVIDIA NVVM Compiler
//
// Compiler Build ID: CL-36424714
// Cuda compilation tools, release 13.0, V13.0.88
// Based on NVVM 20.0.0
//

.version 9.0
.target sm_100
.address_size 64

	// .globl	_Z18intersectHeightmapPK6float3S1_PKiPfPS_m

.visible .entry _Z18intersectHeightmapPK6float3S1_PKiPfPS_m(
	.param .u64 .ptr .align 1 _Z18intersectHeightmapPK6float3S1_PKiPfPS_m_param_0,
	.param .u64 .ptr .align 1 _Z18intersectHeightmapPK6float3S1_PKiPfPS_m_param_1,
	.param .u64 .ptr .align 1 _Z18intersectHeightmapPK6float3S1_PKiPfPS_m_param_2,
	.param .u64 .ptr .align 1 _Z18intersectHeightmapPK6float3S1_PKiPfPS_m_param_3,
	.param .u64 .ptr .align 1 _Z18intersectHeightmapPK6float3S1_PKiPfPS_m_param_4,
	.param .u64 _Z18intersectHeightmapPK6float3S1_PKiPfPS_m_param_5
)
{
	.reg .pred 	%p<13>;
	.reg .b32 	%r<17>;
	.reg .b32 	%f<36>;
	.reg .b64 	%rd<28>;

	ld.param.u64 	%rd5, [_Z18intersectHeightmapPK6float3S1_PKiPfPS_m_param_0];
	ld.param.u64 	%rd6, [_Z18intersectHeightmapPK6float3S1_PKiPfPS_m_param_1];
	ld.param.u64 	%rd7, [_Z18intersectHeightmapPK6float3S1_PKiPfPS_m_param_2];
	ld.param.u64 	%rd8, [_Z18intersectHeightmapPK6float3S1_PKiPfPS_m_param_3];
	ld.param.u64 	%rd9, [_Z18intersectHeightmapPK6float3S1_PKiPfPS_m_param_4];
	ld.param.u64 	%rd10, [_Z18intersectHeightmapPK6float3S1_PKiPfPS_m_param_5];
	cvta.to.global.u64 	%rd1, %rd9;
	cvta.to.global.u64 	%rd2, %rd8;
	mov.u32 	%r3, %ctaid.x;
	mov.u32 	%r4, %ntid.x;
	mul.wide.u32 	%rd11, %r3, %r4;
	mov.u32 	%r5, %tid.x;
	cvt.u64.u32 	%rd12, %r5;
	add.s64 	%rd3, %rd11, %rd12;
	setp.ge.u64 	%p1, %rd3, %rd10;
	@%p1 bra 	$L__BB0_9;
	cvta.to.global.u64 	%rd4, %rd7;
	cvta.to.global.u64 	%rd13, %rd5;
	cvta.to.global.u64 	%rd14, %rd6;
	mul.lo.s64 	%rd15, %rd3, 12;
	add.s64 	%rd16, %rd13, %rd15;
	ld.global.f32 	%f1, [%rd16];
	ld.global.f32 	%f2, [%rd16+4];
	ld.global.f32 	%f3, [%rd16+8];
	add.s64 	%rd17, %rd14, %rd15;
	ld.global.f32 	%f4, [%rd17];
	ld.global.f32 	%f5, [%rd17+4];
	ld.global.f32 	%f6, [%rd17+8];
	mov.f32 	%f34, 0f00000000;
$L__BB0_2:
	fma.rn.f32 	%f8, %f4, %f34, %f1;
	fma.rn.f32 	%f9, %f5, %f34, %f2;
	fma.rn.f32 	%f10, %f6, %f34, %f3;
	setp.lt.f32 	%p2, %f8, 0f00000000;
	setp.ge.f32 	%p3, %f8, 0f457FF000;
	or.pred  	%p4, %p2, %p3;
	setp.lt.f32 	%p5, %f9, 0f00000000;
	setp.ge.f32 	%p6, %f9, 0f457FF000;
	or.pred  	%p7, %p5, %p6;
	or.pred  	%p9, %p4, %p7;
	@%p9 bra 	$L__BB0_8;
	cvt.rmi.f32.f32 	%f16, %f8;
	cvt.rzi.s32.f32 	%r1, %f16;
	cvt.rmi.f32.f32 	%f17, %f9;
	cvt.rzi.s32.f32 	%r6, %f17;
	max.u32 	%r7, %r1, %r6;
	setp.gt.u32 	%p10, %r7, 4094;
	mov.f32 	%f35, 0fC4FA0000;
	@%p10 bra 	$L__BB0_5;
	cvt.rn.f32.u32 	%f18, %r1;
	sub.f32 	%f19, %f8, %f18;
	cvt.rn.f32.u32 	%f20, %r6;
	sub.f32 	%f21, %f9, %f20;
	shl.b32 	%r8, %r6, 12;
	add.s32 	%r9, %r8, %r1;
	mul.wide.u32 	%rd18, %r9, 4;
	add.s64 	%rd19, %rd4, %rd18;
	ld.global.u32 	%r10, [%rd19];
	cvt.rn.f32.s32 	%f22, %r10;
	ld.global.u32 	%r11, [%rd19+4];
	cvt.rn.f32.s32 	%f23, %r11;
	ld.global.u32 	%r12, [%rd19+16384];
	cvt.rn.f32.s32 	%f24, %r12;
	add.s32 	%r13, %r9, 1;
	mul.wide.u32 	%rd20, %r13, 4;
	add.s64 	%rd21, %rd4, %rd20;
	ld.global.u32 	%r14, [%rd21+16384];
	cvt.rn.f32.s32 	%f25, %r14;
	mov.f32 	%f26, 0f3F800000;
	sub.f32 	%f27, %f26, %f19;
	mul.f32 	%f28, %f19, %f23;
	fma.rn.f32 	%f29, %f27, %f22, %f28;
	mul.f32 	%f30, %f19, %f25;
	fma.rn.f32 	%f31, %f27, %f24, %f30;
	sub.f32 	%f32, %f26, %f21;
	mul.f32 	%f33, %f21, %f31;
	fma.rn.f32 	%f35, %f32, %f29, %f33;
$L__BB0_5:
	setp.gtu.f32 	%p11, %f10, %f35;
	@%p11 bra 	$L__BB0_7;
	shl.b64 	%rd22, %rd3, 2;
	add.s64 	%rd23, %rd2, %rd22;
	st.global.f32 	[%rd23], %f34;
	mad.lo.s64 	%rd24, %rd3, 12, %rd1;
	st.global.f32 	[%rd24], %f8;
	st.global.f32 	[%rd24+4], %f9;
	st.global.f32 	[%rd24+8], %f10;
	bra.uni 	$L__BB0_9;
$L__BB0_7:
	add.f32 	%f34, %f34, 0f3E4CCCCD;
	setp.lt.f32 	%p12, %f34, 0f44FA0000;
	@%p12 bra 	$L__BB0_2;
$L__BB0_8:
	shl.b64 	%rd25, %rd3, 2;
	add.s64 	%rd26, %rd2, %rd25;
	mov.b32 	%r15, 1157234688;
	st.global.u32 	[%rd26], %r15;
	mad.lo.s64 	%rd27, %rd3, 12, %rd1;
	mov.b32 	%r16, 0;
	st.global.u32 	[%rd27], %r16;
	st.global.u32 	[%rd27+4], %r16;
	st.global.u32 	[%rd27+8], %r16;
$L__BB0_9:
	ret;

}


// ===== COMPILED SASS (sm_100) =====

	.target	sm_100

	.elftype	@"ET_EXEC"


//--------------------- .note.nv.tkinfo           --------------------------
	.section	.note.nv.tkinfo,"",@"SHT_NOTE"
	.sectionflags	@"SHF_NOTE_NV_TKINFO"
	.tkinfo
        /*0018*/ 	.word	0x00000002
        /*0030*/ 	.string	""
        /*0030*/ 	.string	"ptxas"
        /*0030*/ 	.string	"Cuda compilation tools, release 13.0, V13.0.88"
        /*0030*/ 	.string	"Build cuda_13.0.r13.0/compiler.36424714_0"
        /*0030*/ 	.string	"-arch sm_100 -m 64 "



//--------------------- .note.nv.cuinfo           --------------------------
	.section	.note.nv.cuinfo,"",@"SHT_NOTE"
	.sectionflags	@"SHF_NOTE_NV_CUINFO"
        /*0018*/ 	.short	0x0002
        /*001a*/ 	.short	0x0064
        /*001c*/ 	.short	0x0082
	.zero		2


//--------------------- .nv.info                  --------------------------
	.section	.nv.info,"",@"SHT_CUDA_INFO"
	.align	4


	//----- nvinfo : EIATTR_REGCOUNT
	.align		4
        /*0000*/ 	.byte	0x04, 0x2f
        /*0002*/ 	.short	(.L_1 - .L_0)
	.align		4
.L_0:
        /*0004*/ 	.word	index@(_Z18intersectHeightmapPK6float3S1_PKiPfPS_m)
        /*0008*/ 	.word	0x0000001d


	//----- nvinfo : EIATTR_FRAME_SIZE
	.align		4
.L_1:
        /*000c*/ 	.byte	0x04, 0x11
        /*000e*/ 	.short	(.L_3 - .L_2)
	.align		4
.L_2:
        /*0010*/ 	.word	index@(_Z18intersectHeightmapPK6float3S1_PKiPfPS_m)
        /*0014*/ 	.word	0x00000000


	//----- nvinfo : EIATTR_MIN_STACK_SIZE
	.align		4
.L_3:
        /*0018*/ 	.byte	0x04, 0x12
        /*001a*/ 	.short	(.L_5 - .L_4)
	.align		4
.L_4:
        /*001c*/ 	.word	index@(_Z18intersectHeightmapPK6float3S1_PKiPfPS_m)
        /*0020*/ 	.word	0x00000000
.L_5:


//--------------------- .nv.compat                --------------------------
	.section	.nv.compat,"",@"SHT_CUDA_COMPAT_INFO"
	.align	4
        /*0000*/ 	.byte	0x02, 0x09, 0x00, 0x00, 0x02, 0x02, 0x01, 0x00, 0x02, 0x05, 0x05, 0x00, 0x03, 0x07, 0x01, 0x01
        /*0010*/ 	.byte	0x02, 0x03, 0x00, 0x00, 0x02, 0x06, 0x01, 0x00, 0x04, 0x0b, 0x08, 0x00, 0x01, 0x00, 0x00, 0x00
        /*0020*/ 	.byte	0x00, 0x00, 0x00, 0x00


//--------------------- .nv.info._Z18intersectHeightmapPK6float3S1_PKiPfPS_m --------------------------
	.section	.nv.info._Z18intersectHeightmapPK6float3S1_PKiPfPS_m,"",@"SHT_CUDA_INFO"
	.sectionflags	@""
	.align	4


	//----- nvinfo : EIATTR_CUDA_API_VERSION
	.align		4
        /*0000*/ 	.byte	0x04, 0x37
        /*0002*/ 	.short	(.L_7 - .L_6)
.L_6:
        /*0004*/ 	.word	0x00000082


	//----- nvinfo : EIATTR_KPARAM_INFO
	.align		4
.L_7:
        /*0008*/ 	.byte	0x04, 0x17
        /*000a*/ 	.short	(.L_9 - .L_8)
.L_8:
        /*000c*/ 	.word	0x00000000
        /*0010*/ 	.short	0x0005
        /*0012*/ 	.short	0x0028
        /*0014*/ 	.byte	0x00, 0xf0, 0x21, 0x00


	//----- nvinfo : EIATTR_KPARAM_INFO
	.align		4
.L_9:
        /*0018*/ 	.byte	0x04, 0x17
        /*001a*/ 	.short	(.L_11 - .L_10)
.L_10:
        /*001c*/ 	.word	0x00000000
        /*0020*/ 	.short	0x0004
        /*0022*/ 	.short	0x0020
        /*0024*/ 	.byte	0x00, 0xf5, 0x21, 0x00


	//----- nvinfo : EIATTR_KPARAM_INFO
	.align		4
.L_11:
        /*0028*/ 	.byte	0x04, 0x17
        /*002a*/ 	.short	(.L_13 - .L_12)
.L_12:
        /*002c*/ 	.word	0x00000000
        /*0030*/ 	.short	0x0003
        /*0032*/ 	.short	0x0018
        /*0034*/ 	.byte	0x00, 0xf5, 0x21, 0x00


	//----- nvinfo : EIATTR_KPARAM_INFO
	.align		4
.L_13:
        /*0038*/ 	.byte	0x04, 0x17
        /*003a*/ 	.short	(.L_15 - .L_14)
.L_14:
        /*003c*/ 	.word	0x00000000
        /*0040*/ 	.short	0x0002
        /*0042*/ 	.short	0x0010
        /*0044*/ 	.byte	0x00, 0xf5, 0x21, 0x00


	//----- nvinfo : EIATTR_KPARAM_INFO
	.align		4
.L_15:
        /*0048*/ 	.byte	0x04, 0x17
        /*004a*/ 	.short	(.L_17 - .L_16)
.L_16:
        /*004c*/ 	.word	0x00000000
        /*0050*/ 	.short	0x0001
        /*0052*/ 	.short	0x0008
        /*0054*/ 	.byte	0x00, 0xf5, 0x21, 0x00


	//----- nvinfo : EIATTR_KPARAM_INFO
	.align		4
.L_17:
        /*0058*/ 	.byte	0x04, 0x17
        /*005a*/ 	.short	(.L_19 - .L_18)
.L_18:
        /*005c*/ 	.word	0x00000000
        /*0060*/ 	.short	0x0000
        /*0062*/ 	.short	0x0000
        /*0064*/ 	.byte	0x00, 0xf5, 0x21, 0x00


	//----- nvinfo : EIATTR_SPARSE_MMA_MASK
	.align		4
.L_19:
        /*0068*/ 	.byte	0x03, 0x50
        /*006a*/ 	.short	0x0000


	//----- nvinfo : EIATTR_MAXREG_COUNT
	.align		4
        /*006c*/ 	.byte	0x03, 0x1b
        /*006e*/ 	.short	0x00ff


	//----- nvinfo : EIATTR_MERCURY_ISA_VERSION
	.align		4
        /*0070*/ 	.byte	0x03, 0x5f
        /*0072*/ 	.short	0x0101


	//----- nvinfo : EIATTR_VRC_CTA_INIT_COUNT
	.align		4
        /*0074*/ 	.byte	0x02, 0x4a
	.zero		1
	.zero		1


	//----- nvinfo : EIATTR_EXIT_INSTR_OFFSETS
	.align		4
        /*0078*/ 	.byte	0x04, 0x1c
        /*007a*/ 	.short	(.L_21 - .L_20)


	//   ....[0]....
.L_20:
        /*007c*/ 	.word	0x00000090


	//   ....[1]....
        /*0080*/ 	.word	0x00000560


	//   ....[2]....
        /*0084*/ 	.word	0x00000620


	//----- nvinfo : EIATTR_CRS_STACK_SIZE
	.align		4
.L_21:
        /*0088*/ 	.byte	0x04, 0x1e
        /*008a*/ 	.short	(.L_23 - .L_22)
.L_22:
        /*008c*/ 	.word	0x00000000


	//----- nvinfo : EIATTR_CBANK_PARAM_SIZE
	.align		4
.L_23:
        /*0090*/ 	.byte	0x03, 0x19
        /*0092*/ 	.short	0x0030


	//----- nvinfo : EIATTR_PARAM_CBANK
	.align		4
        /*0094*/ 	.byte	0x04, 0x0a
        /*0096*/ 	.short	(.L_25 - .L_24)
	.align		4
.L_24:
        /*0098*/ 	.word	index@(.nv.constant0._Z18intersectHeightmapPK6float3S1_PKiPfPS_m)
        /*009c*/ 	.short	0x0380
        /*009e*/ 	.short	0x0030


	//----- nvinfo : EIATTR_SW_WAR
	.align		4
.L_25:
        /*00a0*/ 	.byte	0x04, 0x36
        /*00a2*/ 	.short	(.L_27 - .L_26)
.L_26:
        /*00a4*/ 	.word	0x00000008
.L_27:


//--------------------- .nv.callgraph             --------------------------
	.section	.nv.callgraph,"",@"SHT_CUDA_CALLGRAPH"
	.align	4
	.sectionentsize	8
	.align		4
        /*0000*/ 	.word	0x00000000
	.align		4
        /*0004*/ 	.word	0xffffffff
	.align		4
        /*0008*/ 	.word	0x00000000
	.align		4
        /*000c*/ 	.word	0xfffffffe
	.align		4
        /*0010*/ 	.word	0x00000000
	.align		4
        /*0014*/ 	.word	0xfffffffd
	.align		4
        /*0018*/ 	.word	0x00000000
	.align		4
        /*001c*/ 	.word	0xfffffffc


//--------------------- .text._Z18intersectHeightmapPK6float3S1_PKiPfPS_m --------------------------
	.section	.text._Z18intersectHeightmapPK6float3S1_PKiPfPS_m,"ax",@progbits
	.align	128
        .global         _Z18intersectHeightmapPK6float3S1_PKiPfPS_m
        .type           _Z18intersectHeightmapPK6float3S1_PKiPfPS_m,@function
        .size           _Z18intersectHeightmapPK6float3S1_PKiPfPS_m,(.L_x_7 - _Z18intersectHeightmapPK6float3S1_PKiPfPS_m)
        .other          _Z18intersectHeightmapPK6float3S1_PKiPfPS_m,@"STO_CUDA_ENTRY STV_DEFAULT"
_Z18intersectHeightmapPK6float3S1_PKiPfPS_m:
.text._Z18intersectHeightmapPK6float3S1_PKiPfPS_m:
[----:B------:R-:W-:Y:S01]  /*0000*/  LDC R1, c[0x0][0x37c] ;  /* 0x0000df00ff017b82 */ /* 0x000fe20000000800 */
[----:B------:R-:W0:Y:S07]  /*0010*/  S2R R4, SR_TID.X ;  /* 0x0000000000047919 */ /* 0x000e2e0000002100 */
[----:B------:R-:W0:Y:S01]  /*0020*/  S2UR UR4, SR_CTAID.X ;  /* 0x00000000000479c3 */ /* 0x000e220000002500 */
[----:B------:R-:W1:Y:S01]  /*0030*/  LDCU.64 UR6, c[0x0][0x3a8] ;  /* 0x00007500ff0677ac */ /* 0x000e620008000a00 */
[----:B------:R-:W-:-:S06]  /*0040*/  HFMA2 R5, -RZ, RZ, 0, 0 ;  /* 0x00000000ff057431 */ /* 0x000fcc00000001ff */
[----:B------:R-:W0:Y:S02]  /*0050*/  LDC R3, c[0x0][0x360] ;  /* 0x0000d800ff037b82 */ /* 0x000e240000000800 */
[----:B0-----:R-:W-:-:S03]  /*0060*/  IMAD.WIDE.U32 R4, R3, UR4, R4 ;  /* 0x0000000403047c25 */ /* 0x001fc6000f8e0004 */
[----:B-1----:R-:W-:-:S04]  /*0070*/  ISETP.GE.U32.AND P0, PT, R4, UR6, PT ;  /* 0x0000000604007c0c */ /* 0x002fc8000bf06070 */
[----:B------:R-:W-:-:S13]  /*0080*/  ISETP.GE.U32.AND.EX P0, PT, R5, UR7, PT, P0 ;  /* 0x0000000705007c0c */ /* 0x000fda000bf06100 */
[----:B------:R-:W-:Y:S05]  /*0090*/  @P0 EXIT ;  /* 0x000000000000094d */ /* 0x000fea0003800000 */
[----:B------:R-:W0:Y:S01]  /*00a0*/  LDC.64 R6, c[0x0][0x380] ;  /* 0x0000e000ff067b82 */ /* 0x000e220000000a00 */
[----:B------:R-:W1:Y:S01]  /*00b0*/  LDCU.64 UR4, c[0x0][0x358] ;  /* 0x00006b00ff0477ac */ /* 0x000e620008000a00 */
[----:B------:R-:W-:-:S06]  /*00c0*/  IMAD R3, R5, 0xc, RZ ;  /* 0x0000000c05037824 */ /* 0x000fcc00078e02ff */
[----:B------:R-:W2:Y:S01]  /*00d0*/  LDC.64 R8, c[0x0][0x388] ;  /* 0x0000e200ff087b82 */ /* 0x000ea20000000a00 */
[----:B0-----:R-:W-:-:S05]  /*00e0*/  IMAD.WIDE.U32 R6, R4, 0xc, R6 ;  /* 0x0000000c04067825 */ /* 0x001fca00078e0006 */
[----:B------:R-:W-:Y:S01]  /*00f0*/  IADD3 R7, PT, PT, R7, R3, RZ ;  /* 0x0000000307077210 */ /* 0x000fe20007ffe0ff */
[----:B--2---:R-:W-:-:S04]  /*0100*/  IMAD.WIDE.U32 R8, R4, 0xc, R8 ;  /* 0x0000000c04087825 */ /* 0x004fc800078e0008 */
[----:B-1----:R0:W5:Y:S01]  /*0110*/  LDG.E R13, desc[UR4][R6.64] ;  /* 0x00000004060d7981 */ /* 0x002162000c1e1900 */
[----:B------:R-:W-:-:S03]  /*0120*/  IMAD.IADD R9, R3, 0x1, R9 ;  /* 0x0000000103097824 */ /* 0x000fc600078e0209 */
[----:B------:R0:W5:Y:S01]  /*0130*/  LDG.E R15, desc[UR4][R6.64+0x4] ;  /* 0x00000404060f7981 */ /* 0x000162000c1e1900 */
[----:B------:R-:W1:Y:S03]  /*0140*/  LDC.64 R2, c[0x0][0x390] ;  /* 0x0000e400ff027b82 */ /* 0x000e660000000a00 */
[----:B------:R0:W5:Y:S04]  /*0150*/  LDG.E R17, desc[UR4][R6.64+0x8] ;  /* 0x0000080406117981 */ /* 0x000168000c1e1900 */
[----:B------:R0:W5:Y:S04]  /*0160*/  LDG.E R14, desc[UR4][R8.64] ;  /* 0x00000004080e7981 */ /* 0x000168000c1e1900 */
[----:B------:R0:W5:Y:S04]  /*0170*/  LDG.E R16, desc[UR4][R8.64+0x4] ;  /* 0x0000040408107981 */ /* 0x000168000c1e1900 */
[----:B------:R0:W5:Y:S01]  /*0180*/  LDG.E R18, desc[UR4][R8.64+0x8] ;  /* 0x0000080408127981 */ /* 0x000162000c1e1900 */
[----:B------:R-:W-:Y:S01]  /*0190*/  BSSY.RECONVERGENT B0, `(.L_x_0) ;  /* 0x0000030000007945 */ /* 0x000fe20003800200 */
[----:B------:R-:W-:-:S07]  /*01a0*/  MOV R0, RZ ;  /* 0x000000ff00007202 */ /* 0x000fce0000000f00 */
.L_x_5:
[-C--:B-----5:R-:W-:Y:S01]  /*01b0*/  FFMA R10, R14, R0.reuse, R13 ;  /* 0x000000000e0a7223 */ /* 0x0a0fe2000000000d */
[----:B------:R-:W-:-:S04]  /*01c0*/  FFMA R11, R16, R0, R15 ;  /* 0x00000000100b7223 */ /* 0x000fc8000000000f */
[C---:B------:R-:W-:Y:S02]  /*01d0*/  FSETP.GE.AND P1, PT, R10.reuse, 4095, PT ;  /* 0x457ff0000a00780b */ /* 0x040fe40003f26000 */
[C---:B------:R-:W-:Y:S02]  /*01e0*/  FSETP.GE.AND P0, PT, R11.reuse, 4095, PT ;  /* 0x457ff0000b00780b */ /* 0x040fe40003f06000 */
[----:B------:R-:W-:Y:S02]  /*01f0*/  FSETP.LT.OR P1, PT, R10, RZ, P1 ;  /* 0x000000ff0a00720b */ /* 0x000fe40000f21400 */
[----:B------:R-:W-:-:S04]  /*0200*/  FSETP.LT.OR P0, PT, R11, RZ, P0 ;  /* 0x000000ff0b00720b */ /* 0x000fc80000701400 */
[----:B------:R-:W-:-:S13]  /*0210*/  PLOP3.LUT P0, PT, P1, P0, PT, 0xf8, 0x8f ;  /* 0x00000000008f781c */ /* 0x000fda0000f01f70 */
[----:B------:R-:W-:Y:S05]  /*0220*/  @P0 BRA `(.L_x_1) ;  /* 0x0000000000980947 */ /* 0x000fea0003800000 */
[----:B------:R-:W-:Y:S01]  /*0230*/  F2I.FLOOR.NTZ R20, R10 ;  /* 0x0000000a00147305 */ /* 0x000fe20000207100 */
[----:B------:R-:W-:Y:S01]  /*0240*/  BSSY.RECONVERGENT B1, `(.L_x_2) ;  /* 0x000001f000017945 */ /* 0x000fe20003800200 */
[----:B------:R-:W-:Y:S01]  /*0250*/  FFMA R12, R18, R0, R17 ;  /* 0x00000000120c7223 */ /* 0x000fe20000000011 */
[----:B0-----:R-:W-:-:S05]  /*0260*/  IMAD.MOV.U32 R7, RZ, RZ, -0x3b060000 ;  /* 0xc4fa0000ff077424 */ /* 0x001fca00078e00ff */
[----:B------:R-:W0:Y:S02]  /*0270*/  F2I.FLOOR.NTZ R19, R11 ;  /* 0x0000000b00137305 */ /* 0x000e240000207100 */
[----:B0-----:R-:W-:-:S04]  /*0280*/  VIMNMX.U32 R6, PT, PT, R20, R19, !PT ;  /* 0x0000001314067248 */ /* 0x001fc80007fe0000 */
[----:B------:R-:W-:-:S13]  /*0290*/  ISETP.GT.U32.AND P0, PT, R6, 0xffe, PT ;  /* 0x00000ffe0600780c */ /* 0x000fda0003f04070 */
[----:B------:R-:W-:Y:S05]  /*02a0*/  @P0 BRA `(.L_x_3) ;  /* 0x0000000000600947 */ /* 0x000fea0003800000 */
[----:B------:R-:W-:-:S04]  /*02b0*/  LEA R9, R19, R20, 0xc ;  /* 0x0000001413097211 */ /* 0x000fc800078e60ff */
[C---:B------:R-:W-:Y:S01]  /*02c0*/  IADD3 R7, PT, PT, R9.reuse, 0x1, RZ ;  /* 0x0000000109077810 */ /* 0x040fe20007ffe0ff */
[----:B-1----:R-:W-:-:S04]  /*02d0*/  IMAD.WIDE.U32 R8, R9, 0x4, R2 ;  /* 0x0000000409087825 */ /* 0x002fc800078e0002 */
[----:B------:R-:W-:Y:S01]  /*02e0*/  IMAD.WIDE.U32 R6, R7, 0x4, R2 ;  /* 0x0000000407067825 */ /* 0x000fe200078e0002 */
[----:B------:R-:W2:Y:S04]  /*02f0*/  LDG.E R23, desc[UR4][R8.64+0x4] ;  /* 0x0000040408177981 */ /* 0x000ea8000c1e1900 */
[----:B------:R-:W3:Y:S04]  /*0300*/  LDG.E R25, desc[UR4][R8.64+0x4000] ;  /* 0x0040000408197981 */ /* 0x000ee8000c1e1900 */
[----:B------:R-:W4:Y:S04]  /*0310*/  LDG.E R6, desc[UR4][R6.64+0x4000] ;  /* 0x0040000406067981 */ /* 0x000f28000c1e1900 */
[----:B------:R-:W5:Y:S01]  /*0320*/  LDG.E R22, desc[UR4][R8.64] ;  /* 0x0000000408167981 */ /* 0x000f62000c1e1900 */
[----:B------:R-:W-:-:S02]  /*0330*/  I2FP.F32.U32 R21, R20 ;  /* 0x0000001400157245 */ /* 0x000fc40000201000 */
[----:B------:R-:W-:-:S03]  /*0340*/  I2FP.F32.U32 R20, R19 ;  /* 0x0000001300147245 */ /* 0x000fc60000201000 */
[----:B------:R-:W-:-:S04]  /*0350*/  FADD R21, R10, -R21 ;  /* 0x800000150a157221 */ /* 0x000fc80000000000 */
[----:B------:R-:W-:Y:S01]  /*0360*/  FADD R19, -R21, 1 ;  /* 0x3f80000015137421 */ /* 0x000fe20000000100 */
[----:B------:R-:W-:Y:S01]  /*0370*/  FADD R20, R11, -R20 ;  /* 0x800000140b147221 */ /* 0x000fe20000000000 */
[----:B--2---:R-:W-:Y:S02]  /*0380*/  I2FP.F32.S32 R24, R23 ;  /* 0x0000001700187245 */ /* 0x004fe40000201400 */
[----:B---3--:R-:W-:Y:S02]  /*0390*/  I2FP.F32.S32 R25, R25 ;  /* 0x0000001900197245 */ /* 0x008fe40000201400 */
[----:B----4-:R-:W-:-:S05]  /*03a0*/  I2FP.F32.S32 R26, R6 ;  /* 0x00000006001a7245 */ /* 0x010fca0000201400 */
[C---:B------:R-:W-:Y:S01]  /*03b0*/  FMUL R26, R21.reuse, R26 ;  /* 0x0000001a151a7220 */ /* 0x040fe20000400000 */
[----:B-----5:R-:W-:Y:S01]  /*03c0*/  I2FP.F32.S32 R22, R22 ;  /* 0x0000001600167245 */ /* 0x020fe20000201400 */
[----:B------:R-:W-:Y:S02]  /*03d0*/  FMUL R21, R21, R24 ;  /* 0x0000001815157220 */ /* 0x000fe40000400000 */
[-C--:B------:R-:W-:Y:S01]  /*03e0*/  FFMA R25, R25, R19.reuse, R26 ;  /* 0x0000001319197223 */ /* 0x080fe2000000001a */
[----:B------:R-:W-:Y:S01]  /*03f0*/  FADD R6, -R20, 1 ;  /* 0x3f80000014067421 */ /* 0x000fe20000000100 */
[----:B------:R-:W-:Y:S02]  /*0400*/  FFMA R21, R22, R19, R21 ;  /* 0x0000001316157223 */ /* 0x000fe40000000015 */
[----:B------:R-:W-:-:S04]  /*0410*/  FMUL R20, R20, R25 ;  /* 0x0000001914147220 */ /* 0x000fc80000400000 */
[----:B------:R-:W-:-:S07]  /*0420*/  FFMA R7, R21, R6, R20 ;  /* 0x0000000615077223 */ /* 0x000fce0000000014 */
.L_x_3:
[----:B------:R-:W-:Y:S05]  /*0430*/  BSYNC.RECONVERGENT B1 ;  /* 0x0000000000017941 */ /* 0x000fea0003800200 */
.L_x_2:
[----:B------:R-:W-:-:S13]  /*0440*/  FSETP.GTU.AND P0, PT, R12, R7, PT ;  /* 0x000000070c00720b */ /* 0x000fda0003f0c000 */
[----:B------:R-:W-:Y:S05]  /*0450*/  @!P0 BRA `(.L_x_4) ;  /* 0x0000000000448947 */ /* 0x000fea0003800000 */
[----:B------:R-:W-:-:S05]  /*0460*/  FADD R0, R0, 0.20000000298023223877 ;  /* 0x3e4ccccd00007421 */ /* 0x000fca0000000000 */
[----:B------:R-:W-:-:S13]  /*0470*/  FSETP.GEU.AND P0, PT, R0, 2000, PT ;  /* 0x44fa00000000780b */ /* 0x000fda0003f0e000 */
[----:B------:R-:W-:Y:S05]  /*0480*/  @!P0 BRA `(.L_x_5) ;  /* 0xfffffffc00488947 */ /* 0x000fea000383ffff */
.L_x_1:
[----:B------:R-:W-:Y:S05]  /*0490*/  BSYNC.RECONVERGENT B0 ;  /* 0x0000000000007941 */ /* 0x000fea0003800200 */
.L_x_0:
[----:B-1----:R-:W1:Y:S01]  /*04a0*/  LDC.64 R2, c[0x0][0x3a0] ;  /* 0x0000e800ff027b82 */ /* 0x002e620000000a00 */
[----:B------:R-:W2:Y:S01]  /*04b0*/  LDCU.64 UR6, c[0x0][0x398] ;  /* 0x00007300ff0677ac */ /* 0x000ea20008000a00 */
[----:B0-----:R-:W-:Y:S01]  /*04c0*/  IMAD R7, R5, 0xc, RZ ;  /* 0x0000000c05077824 */ /* 0x001fe200078e02ff */
[C---:B--2---:R-:W-:Y:S01]  /*04d0*/  LEA R6, P0, R4.reuse, UR6, 0x2 ;  /* 0x0000000604067c11 */ /* 0x044fe2000f8010ff */
[----:B-1----:R-:W-:-:S04]  /*04e0*/  IMAD.WIDE.U32 R2, R4, 0xc, R2 ;  /* 0x0000000c04027825 */ /* 0x002fc800078e0002 */
[----:B------:R-:W-:Y:S01]  /*04f0*/  IMAD.IADD R3, R7, 0x1, R3 ;  /* 0x0000000107037824 */ /* 0x000fe200078e0203 */
[----:B------:R-:W-:Y:S02]  /*0500*/  LEA.HI.X R7, R4, UR7, R5, 0x2, P0 ;  /* 0x0000000704077c11 */ /* 0x000fe400080f1405 */
[----:B------:R-:W-:-:S05]  /*0510*/  MOV R5, 0x44fa0000 ;  /* 0x44fa000000057802 */ /* 0x000fca0000000f00 */
[----:B------:R-:W-:Y:S04]  /*0520*/  STG.E desc[UR4][R6.64], R5 ;  /* 0x0000000506007986 */ /* 0x000fe8000c101904 */
[----:B------:R-:W-:Y:S04]  /*0530*/  STG.E desc[UR4][R2.64], RZ ;  /* 0x000000ff02007986 */ /* 0x000fe8000c101904 */
[----:B------:R-:W-:Y:S04]  /*0540*/  STG.E desc[UR4][R2.64+0x4], RZ ;  /* 0x000004ff02007986 */ /* 0x000fe8000c101904 */
[----:B------:R-:W-:Y:S01]  /*0550*/  STG.E desc[UR4][R2.64+0x8], RZ ;  /* 0x000008ff02007986 */ /* 0x000fe2000c101904 */
[----:B------:R-:W-:Y:S05]  /*0560*/  EXIT ;  /* 0x000000000000794d */ /* 0x000fea0003800000 */
.L_x_4:
[----:B-1----:R-:W0:Y:S01]  /*0570*/  LDC.64 R2, c[0x0][0x3a0] ;  /* 0x0000e800ff027b82 */ /* 0x002e220000000a00 */
[----:B------:R-:W1:Y:S01]  /*0580*/  LDCU.64 UR6, c[0x0][0x398] ;  /* 0x00007300ff0677ac */ /* 0x000e620008000a00 */
[----:B------:R-:W-:Y:S02]  /*0590*/  IMAD R9, R5, 0xc, RZ ;  /* 0x0000000c05097824 */ /* 0x000fe400078e02ff */
[C---:B0-----:R-:W-:Y:S01]  /*05a0*/  IMAD.WIDE.U32 R6, R4.reuse, 0xc, R2 ;  /* 0x0000000c04067825 */ /* 0x041fe200078e0002 */
[----:B-1----:R-:W-:-:S04]  /*05b0*/  LEA R2, P0, R4, UR6, 0x2 ;  /* 0x0000000604027c11 */ /* 0x002fc8000f8010ff */
[----:B------:R-:W-:Y:S02]  /*05c0*/  LEA.HI.X R3, R4, UR7, R5, 0x2, P0 ;  /* 0x0000000704037c11 */ /* 0x000fe400080f1405 */
[----:B------:R-:W-:-:S03]  /*05d0*/  IADD3 R7, PT, PT, R9, R7, RZ ;  /* 0x0000000709077210 */ /* 0x000fc60007ffe0ff */
[----:B------:R-:W-:Y:S04]  /*05e0*/  STG.E desc[UR4][R2.64], R0 ;  /* 0x0000000002007986 */ /* 0x000fe8000c101904 */
[----:B------:R-:W-:Y:S04]  /*05f0*/  STG.E desc[UR4][R6.64], R10 ;  /* 0x0000000a06007986 */ /* 0x000fe8000c101904 */
[----:B------:R-:W-:Y:S04]  /*0600*/  STG.E desc[UR4][R6.64+0x4], R11 ;  /* 0x0000040b06007986 */ /* 0x000fe8000c101904 */
[----:B------:R-:W-:Y:S01]  /*0610*/  STG.E desc[UR4][R6.64+0x8], R12 ;  /* 0x0000080c06007986 */ /* 0x000fe2000c101904 */
[----:B------:R-:W-:Y:S05]  /*0620*/  EXIT ;  /* 0x000000000000794d */ /* 0x000fea0003800000 */
.L_x_6:
[----:B------:R-:W-:-:S00]  /*0630*/  BRA `(.L_x_6) ;  /* 0xfffffffc00fc7947 */ /* 0x000fc0000383ffff */
[----:B------:R-:W-:-:S00]  /*0640*/  NOP ;  /* 0x0000000000007918 */ /* 0x000fc00000000000 */
        /* <DEDUP_REMOVED lines=11> */
.L_x_7:


//--------------------- .nv.shared.reserved.0     --------------------------
	.section	.nv.shared.reserved.0,"aw",@nobits
	.weak		__nv_reservedSMEM_offset_0_alias
	.size		__nv_reservedSMEM_offset_0_alias, 0, 64
	.other		__nv_reservedSMEM_offset_0_alias,@"STO_CUDA_RESERVED_SHARED STV_DEFAULT"
__nv_reservedSMEM_offset_0_alias:
	.zero		0
	.zero		64


//--------------------- .nv.constant0._Z18intersectHeightmapPK6float3S1_PKiPfPS_m --------------------------
	.section	.nv.constant0._Z18intersectHeightmapPK6float3S1_PKiPfPS_m,"a",@progbits
	.sectionflags	@""
	.align	4
.nv.constant0._Z18intersectHeightmapPK6float3S1_PKiPfPS_m:
	.zero		944


//--------------------- SYMBOLS --------------------------

	.type		.nv.reservedSmem.offset0,@object
	.size		.nv.reservedSmem.offset0,0x4
